//
// Generated by NVIDIA NVVM Compiler
//
// Compiler Build ID: CL-36424714
// Cuda compilation tools, release 13.0, V13.0.88
// Based on NVVM 20.0.0
//

.version 9.0
.target sm_100
.address_size 64

	// .globl	_Z14cubeKernelCudaPiS_

.visible .entry _Z14cubeKernelCudaPiS_(
	.param .u64 .ptr .align 1 _Z14cubeKernelCudaPiS__param_0,
	.param .u64 .ptr .align 1 _Z14cubeKernelCudaPiS__param_1
)
{
	.reg .b32 	%r<8>;
	.reg .b64 	%rd<8>;

	ld.param.u64 	%rd1, [_Z14cubeKernelCudaPiS__param_0];
	ld.param.u64 	%rd2, [_Z14cubeKernelCudaPiS__param_1];
	cvta.to.global.u64 	%rd3, %rd2;
	cvta.to.global.u64 	%rd4, %rd1;
	mov.u32 	%r1, %tid.x;
	mov.u32 	%r2, %ntid.x;
	mov.u32 	%r3, %ctaid.x;
	mad.lo.s32 	%r4, %r2, %r3, %r1;
	mul.wide.u32 	%rd5, %r4, 4;
	add.s64 	%rd6, %rd4, %rd5;
	ld.global.u32 	%r5, [%rd6];
	mul.lo.s32 	%r6, %r5, %r5;
	mul.lo.s32 	%r7, %r6, %r5;
	add.s64 	%rd7, %rd3, %rd5;
	st.global.u32 	[%rd7], %r7;
	ret;

}


// ===== COMPILED SASS (sm_100) =====

	.target	sm_100

	.elftype	@"ET_EXEC"


//--------------------- .note.nv.tkinfo           --------------------------
	.section	.note.nv.tkinfo,"",@"SHT_NOTE"
	.sectionflags	@"SHF_NOTE_NV_TKINFO"
	.tkinfo
        /*0018*/ 	.word	0x00000002
        /*0030*/ 	.string	""
        /*0030*/ 	.string	"ptxas"
        /*0030*/ 	.string	"Cuda compilation tools, release 13.0, V13.0.88"
        /*0030*/ 	.string	"Build cuda_13.0.r13.0/compiler.36424714_0"
        /*0030*/ 	.string	"-arch sm_100 -m 64 "



//--------------------- .note.nv.cuinfo           --------------------------
	.section	.note.nv.cuinfo,"",@"SHT_NOTE"
	.sectionflags	@"SHF_NOTE_NV_CUINFO"
        /*0018*/ 	.short	0x0002
        /*001a*/ 	.short	0x0064
        /*001c*/ 	.short	0x0082
	.zero		2


//--------------------- .nv.info                  --------------------------
	.section	.nv.info,"",@"SHT_CUDA_INFO"
	.align	4


	//----- nvinfo : EIATTR_REGCOUNT
	.align		4
        /*0000*/ 	.byte	0x04, 0x2f
        /*0002*/ 	.short	(.L_1 - .L_0)
	.align		4
.L_0:
        /*0004*/ 	.word	index@(_Z14cubeKernelCudaPiS_)
        /*0008*/ 	.word	0x0000000c


	//----- nvinfo : EIATTR_FRAME_SIZE
	.align		4
.L_1:
        /*000c*/ 	.byte	0x04, 0x11
        /*000e*/ 	.short	(.L_3 - .L_2)
	.align		4
.L_2:
        /*0010*/ 	.word	index@(_Z14cubeKernelCudaPiS_)
        /*0014*/ 	.word	0x00000000


	//----- nvinfo : EIATTR_MIN_STACK_SIZE
	.align		4
.L_3:
        /*0018*/ 	.byte	0x04, 0x12
        /*001a*/ 	.short	(.L_5 - .L_4)
	.align		4
.L_4:
        /*001c*/ 	.word	index@(_Z14cubeKernelCudaPiS_)
        /*0020*/ 	.word	0x00000000
.L_5:


//--------------------- .nv.compat                --------------------------
	.section	.nv.compat,"",@"SHT_CUDA_COMPAT_INFO"
	.align	4
        /*0000*/ 	.byte	0x02, 0x09, 0x00, 0x00, 0x02, 0x02, 0x01, 0x00, 0x02, 0x05, 0x05, 0x00, 0x03, 0x07, 0x01, 0x01
        /*0010*/ 	.byte	0x02, 0x03, 0x00, 0x00, 0x02, 0x06, 0x01, 0x00, 0x04, 0x0b, 0x08, 0x00, 0x09, 0x00, 0x00, 0x00
        /*0020*/ 	.byte	0x00, 0x00, 0x00, 0x00


//--------------------- .nv.info._Z14cubeKernelCudaPiS_ --------------------------
	.section	.nv.info._Z14cubeKernelCudaPiS_,"",@"SHT_CUDA_INFO"
	.sectionflags	@""
	.align	4


	//----- nvinfo : EIATTR_CUDA_API_VERSION
	.align		4
        /*0000*/ 	.byte	0x04, 0x37
        /*0002*/ 	.short	(.L_7 - .L_6)
.L_6:
        /*0004*/ 	.word	0x00000082


	//----- nvinfo : EIATTR_KPARAM_INFO
	.align		4
.L_7:
        /*0008*/ 	.byte	0x04, 0x17
        /*000a*/ 	.short	(.L_9 - .L_8)
.L_8:
        /*000c*/ 	.word	0x00000000
        /*0010*/ 	.short	0x0001
        /*0012*/ 	.short	0x0008
        /*0014*/ 	.byte	0x00, 0xf5, 0x21, 0x00


	//----- nvinfo : EIATTR_KPARAM_INFO
	.align		4
.L_9:
        /*0018*/ 	.byte	0x04, 0x17
        /*001a*/ 	.short	(.L_11 - .L_10)
.L_10:
        /*001c*/ 	.word	0x00000000
        /*0020*/ 	.short	0x0000
        /*0022*/ 	.short	0x0000
        /*0024*/ 	.byte	0x00, 0xf5, 0x21, 0x00


	//----- nvinfo : EIATTR_SPARSE_MMA_MASK
	.align		4
.L_11:
        /*0028*/ 	.byte	0x03, 0x50
        /*002a*/ 	.short	0x0000


	//----- nvinfo : EIATTR_MAXREG_COUNT
	.align		4
        /*002c*/ 	.byte	0x03, 0x1b
        /*002e*/ 	.short	0x00ff


	//----- nvinfo : EIATTR_MERCURY_ISA_VERSION
	.align		4
        /*0030*/ 	.byte	0x03, 0x5f
        /*0032*/ 	.short	0x0101


	//----- nvinfo : EIATTR_VRC_CTA_INIT_COUNT
	.align		4
        /*0034*/ 	.byte	0x02, 0x4a
	.zero		1
	.zero		1


	//----- nvinfo : EIATTR_EXIT_INSTR_OFFSETS
	.align		4
        /*0038*/ 	.byte	0x04, 0x1c
        /*003a*/ 	.short	(.L_13 - .L_12)


	//   ....[0]....
.L_12:
        /*003c*/ 	.word	0x000000e0


	//----- nvinfo : EIATTR_CBANK_PARAM_SIZE
	.align		4
.L_13:
        /*0040*/ 	.byte	0x03, 0x19
        /*0042*/ 	.short	0x0010


	//----- nvinfo : EIATTR_PARAM_CBANK
	.align		4
        /*0044*/ 	.byte	0x04, 0x0a
        /*0046*/ 	.short	(.L_15 - .L_14)
	.align		4
.L_14:
        /*0048*/ 	.word	index@(.nv.constant0._Z14cubeKernelCudaPiS_)
        /*004c*/ 	.short	0x0380
        /*004e*/ 	.short	0x0010


	//----- nvinfo : EIATTR_SW_WAR
	.align		4
.L_15:
        /*0050*/ 	.byte	0x04, 0x36
        /*0052*/ 	.short	(.L_17 - .L_16)
.L_16:
        /*0054*/ 	.word	0x00000008
.L_17:


//--------------------- .nv.callgraph             --------------------------
	.section	.nv.callgraph,"",@"SHT_CUDA_CALLGRAPH"
	.align	4
	.sectionentsize	8
	.align		4
        /*0000*/ 	.word	0x00000000
	.align		4
        /*0004*/ 	.word	0xffffffff
	.align		4
        /*0008*/ 	.word	0x00000000
	.align		4
        /*000c*/ 	.word	0xfffffffe
	.align		4
        /*0010*/ 	.word	0x00000000
	.align		4
        /*0014*/ 	.word	0xfffffffd
	.align		4
        /*0018*/ 	.word	0x00000000
	.align		4
        /*001c*/ 	.word	0xfffffffc


//--------------------- .text._Z14cubeKernelCudaPiS_ --------------------------
	.section	.text._Z14cubeKernelCudaPiS_,"ax",@progbits
	.align	128
        .global         _Z14cubeKernelCudaPiS_
        .type           _Z14cubeKernelCudaPiS_,@function
        .size           _Z14cubeKernelCudaPiS_,(.L_x_1 - _Z14cubeKernelCudaPiS_)
        .other          _Z14cubeKernelCudaPiS_,@"STO_CUDA_ENTRY STV_DEFAULT"
_Z14cubeKernelCudaPiS_:
.text._Z14cubeKernelCudaPiS_:
[----:B------:R-:W-:Y:S01]  /*0000*/  LDC R1, c[0x0][0x37c] ;  /* 0x0000df00ff017b82 */ /* 0x000fe20000000800 */
[----:B------:R-:W0:Y:S07]  /*0010*/  S2R R7, SR_TID.X ;  /* 0x0000000000077919 */ /* 0x000e2e0000002100 */
[----:B------:R-:W1:Y:S01]  /*0020*/  LDC.64 R2, c[0x0][0x380] ;  /* 0x0000e000ff027b82 */ /* 0x000e620000000a00 */
[----:B------:R-:W0:Y:S01]  /*0030*/  LDCU UR6, c[0x0][0x360] ;  /* 0x00006c00ff0677ac */ /* 0x000e220008000800 */
[----:B------:R-:W0:Y:S01]  /*0040*/  S2R R0, SR_CTAID.X ;  /* 0x0000000000007919 */ /* 0x000e220000002500 */
[----:B------:R-:W2:Y:S05]  /*0050*/  LDCU.64 UR4, c[0x0][0x358] ;  /* 0x00006b00ff0477ac */ /* 0x000eaa0008000a00 */
[----:B------:R-:W3:Y:S01]  /*0060*/  LDC.64 R4, c[0x0][0x388] ;  /* 0x0000e200ff047b82 */ /* 0x000ee20000000a00 */
[----:B0-----:R-:W-:-:S04]  /*0070*/  IMAD R7, R0, UR6, R7 ;  /* 0x0000000600077c24 */ /* 0x001fc8000f8e0207 */
[----:B-1----:R-:W-:-:S06]  /*0080*/  IMAD.WIDE.U32 R2, R7, 0x4, R2 ;  /* 0x0000000407027825 */ /* 0x002fcc00078e0002 */
[----:B--2---:R-:W2:Y:S01]  /*0090*/  LDG.E R2, desc[UR4][R2.64] ;  /* 0x0000000402027981 */ /* 0x004ea2000c1e1900 */
[----:B---3--:R-:W-:-:S04]  /*00a0*/  IMAD.WIDE.U32 R4, R7, 0x4, R4 ;  /* 0x0000000407047825 */ /* 0x008fc800078e0004 */
[----:B--2---:R-:W-:-:S04]  /*00b0*/  IMAD R9, R2, R2, RZ ;  /* 0x0000000202097224 */ /* 0x004fc800078e02ff */
[----:B------:R-:W-:-:S05]  /*00c0*/  IMAD R9, R2, R9, RZ ;  /* 0x0000000902097224 */ /* 0x000fca00078e02ff */
[----:B------:R-:W-:Y:S01]  /*00d0*/  STG.E desc[UR4][R4.64], R9 ;  /* 0x0000000904007986 */ /* 0x000fe2000c101904 */
[----:B------:R-:W-:Y:S05]  /*00e0*/  EXIT ;  /* 0x000000000000794d */ /* 0x000fea0003800000 */
.L_x_0:
[----:B------:R-:W-:-:S00]  /*00f0*/  BRA `(.L_x_0) ;  /* 0xfffffffc00fc7947 */ /* 0x000fc0000383ffff */
[----:B------:R-:W-:-:S00]  /*0100*/  NOP ;  /* 0x0000000000007918 */ /* 0x000fc00000000000 */
[----:B------:R-:W-:-:S00]  /*0110*/  NOP ;  /* 0x0000000000007918 */ /* 0x000fc00000000000 */
[----:B------:R-:W-:-:S00]  /*0120*/  NOP ;  /* 0x0000000000007918 */ /* 0x000fc00000000000 */
[----:B------:R-:W-:-:S00]  /*0130*/  NOP ;  /* 0x0000000000007918 */ /* 0x000fc00000000000 */
[----:B------:R-:W-:-:S00]  /*0140*/  NOP ;  /* 0x0000000000007918 */ /* 0x000fc00000000000 */
[----:B------:R-:W-:-:S00]  /*0150*/  NOP ;  /* 0x0000000000007918 */ /* 0x000fc00000000000 */
[----:B------:R-:W-:-:S00]  /*0160*/  NOP ;  /* 0x0000000000007918 */ /* 0x000fc00000000000 */
[----:B------:R-:W-:-:S00]  /*0170*/  NOP ;  /* 0x0000000000007918 */ /* 0x000fc00000000000 */
.L_x_1:


//--------------------- .nv.shared.reserved.0     --------------------------
	.section	.nv.shared.reserved.0,"aw",@nobits
	.weak		__nv_reservedSMEM_offset_0_alias
	.size		__nv_reservedSMEM_offset_0_alias, 0, 64
	.other		__nv_reservedSMEM_offset_0_alias,@"STO_CUDA_RESERVED_SHARED STV_DEFAULT"
__nv_reservedSMEM_offset_0_alias:
	.zero		0
	.zero		64


//--------------------- .nv.constant0._Z14cubeKernelCudaPiS_ --------------------------
	.section	.nv.constant0._Z14cubeKernelCudaPiS_,"a",@progbits
	.sectionflags	@""
	.align	4
.nv.constant0._Z14cubeKernelCudaPiS_:
	.zero		912


//--------------------- SYMBOLS --------------------------

	.type		.nv.reservedSmem.offset0,@object
	.size		.nv.reservedSmem.offset0,0x4
